//
// Generated by NVIDIA NVVM Compiler
//
// Compiler Build ID: CL-36424714
// Cuda compilation tools, release 13.0, V13.0.88
// Based on NVVM 20.0.0
//

.version 9.0
.target sm_100
.address_size 64

	// .globl	_Z15incrementer_GPUPii

.visible .entry _Z15incrementer_GPUPii(
	.param .u64 .ptr .align 1 _Z15incrementer_GPUPii_param_0,
	.param .u32 _Z15incrementer_GPUPii_param_1
)
{
	.reg .pred 	%p<2>;
	.reg .b32 	%r<8>;
	.reg .b64 	%rd<5>;

	ld.param.u64 	%rd1, [_Z15incrementer_GPUPii_param_0];
	ld.param.u32 	%r2, [_Z15incrementer_GPUPii_param_1];
	mov.u32 	%r3, %ctaid.x;
	mov.u32 	%r4, %ntid.x;
	mov.u32 	%r5, %tid.x;
	mad.lo.s32 	%r1, %r3, %r4, %r5;
	setp.ge.s32 	%p1, %r1, %r2;
	@%p1 bra 	$L__BB0_2;
	cvta.to.global.u64 	%rd2, %rd1;
	mul.wide.s32 	%rd3, %r1, 4;
	add.s64 	%rd4, %rd2, %rd3;
	ld.global.u32 	%r6, [%rd4];
	add.s32 	%r7, %r6, 1;
	st.global.u32 	[%rd4], %r7;
$L__BB0_2:
	ret;

}


// ===== COMPILED SASS (sm_100) =====

	.target	sm_100

	.elftype	@"ET_EXEC"


//--------------------- .note.nv.tkinfo           --------------------------
	.section	.note.nv.tkinfo,"",@"SHT_NOTE"
	.sectionflags	@"SHF_NOTE_NV_TKINFO"
	.tkinfo
        /*0018*/ 	.word	0x00000002
        /*0030*/ 	.string	""
        /*0030*/ 	.string	"ptxas"
        /*0030*/ 	.string	"Cuda compilation tools, release 13.0, V13.0.88"
        /*0030*/ 	.string	"Build cuda_13.0.r13.0/compiler.36424714_0"
        /*0030*/ 	.string	"-arch sm_100 -m 64 "



//--------------------- .note.nv.cuinfo           --------------------------
	.section	.note.nv.cuinfo,"",@"SHT_NOTE"
	.sectionflags	@"SHF_NOTE_NV_CUINFO"
        /*0018*/ 	.short	0x0002
        /*001a*/ 	.short	0x0064
        /*001c*/ 	.short	0x0082
	.zero		2


//--------------------- .nv.info                  --------------------------
	.section	.nv.info,"",@"SHT_CUDA_INFO"
	.align	4


	//----- nvinfo : EIATTR_REGCOUNT
	.align		4
        /*0000*/ 	.byte	0x04, 0x2f
        /*0002*/ 	.short	(.L_1 - .L_0)
	.align		4
.L_0:
        /*0004*/ 	.word	index@(_Z15incrementer_GPUPii)
        /*0008*/ 	.word	0x00000008


	//----- nvinfo : EIATTR_FRAME_SIZE
	.align		4
.L_1:
        /*000c*/ 	.byte	0x04, 0x11
        /*000e*/ 	.short	(.L_3 - .L_2)
	.align		4
.L_2:
        /*0010*/ 	.word	index@(_Z15incrementer_GPUPii)
        /*0014*/ 	.word	0x00000000


	//----- nvinfo : EIATTR_MIN_STACK_SIZE
	.align		4
.L_3:
        /*0018*/ 	.byte	0x04, 0x12
        /*001a*/ 	.short	(.L_5 - .L_4)
	.align		4
.L_4:
        /*001c*/ 	.word	index@(_Z15incrementer_GPUPii)
        /*0020*/ 	.word	0x00000000
.L_5:


//--------------------- .nv.compat                --------------------------
	.section	.nv.compat,"",@"SHT_CUDA_COMPAT_INFO"
	.align	4
        /*0000*/ 	.byte	0x02, 0x09, 0x00, 0x00, 0x02, 0x02, 0x01, 0x00, 0x02, 0x05, 0x05, 0x00, 0x03, 0x07, 0x01, 0x01
        /*0010*/ 	.byte	0x02, 0x03, 0x00, 0x00, 0x02, 0x06, 0x01, 0x00, 0x04, 0x0b, 0x08, 0x00, 0x09, 0x00, 0x00, 0x00
        /*0020*/ 	.byte	0x00, 0x00, 0x00, 0x00


//--------------------- .nv.info._Z15incrementer_GPUPii --------------------------
	.section	.nv.info._Z15incrementer_GPUPii,"",@"SHT_CUDA_INFO"
	.sectionflags	@""
	.align	4


	//----- nvinfo : EIATTR_CUDA_API_VERSION
	.align		4
        /*0000*/ 	.byte	0x04, 0x37
        /*0002*/ 	.short	(.L_7 - .L_6)
.L_6:
        /*0004*/ 	.word	0x00000082


	//----- nvinfo : EIATTR_KPARAM_INFO
	.align		4
.L_7:
        /*0008*/ 	.byte	0x04, 0x17
        /*000a*/ 	.short	(.L_9 - .L_8)
.L_8:
        /*000c*/ 	.word	0x00000000
        /*0010*/ 	.short	0x0001
        /*0012*/ 	.short	0x0008
        /*0014*/ 	.byte	0x00, 0xf0, 0x11, 0x00


	//----- nvinfo : EIATTR_KPARAM_INFO
	.align		4
.L_9:
        /*0018*/ 	.byte	0x04, 0x17
        /*001a*/ 	.short	(.L_11 - .L_10)
.L_10:
        /*001c*/ 	.word	0x00000000
        /*0020*/ 	.short	0x0000
        /*0022*/ 	.short	0x0000
        /*0024*/ 	.byte	0x00, 0xf5, 0x21, 0x00


	//----- nvinfo : EIATTR_SPARSE_MMA_MASK
	.align		4
.L_11:
        /*0028*/ 	.byte	0x03, 0x50
        /*002a*/ 	.short	0x0000


	//----- nvinfo : EIATTR_MAXREG_COUNT
	.align		4
        /*002c*/ 	.byte	0x03, 0x1b
        /*002e*/ 	.short	0x00ff


	//----- nvinfo : EIATTR_MERCURY_ISA_VERSION
	.align		4
        /*0030*/ 	.byte	0x03, 0x5f
        /*0032*/ 	.short	0x0101


	//----- nvinfo : EIATTR_VRC_CTA_INIT_COUNT
	.align		4
        /*0034*/ 	.byte	0x02, 0x4a
	.zero		1
	.zero		1


	//----- nvinfo : EIATTR_EXIT_INSTR_OFFSETS
	.align		4
        /*0038*/ 	.byte	0x04, 0x1c
        /*003a*/ 	.short	(.L_13 - .L_12)


	//   ....[0]....
.L_12:
        /*003c*/ 	.word	0x00000070


	//   ....[1]....
        /*0040*/ 	.word	0x000000e0


	//----- nvinfo : EIATTR_CBANK_PARAM_SIZE
	.align		4
.L_13:
        /*0044*/ 	.byte	0x03, 0x19
        /*0046*/ 	.short	0x000c


	//----- nvinfo : EIATTR_PARAM_CBANK
	.align		4
        /*0048*/ 	.byte	0x04, 0x0a
        /*004a*/ 	.short	(.L_15 - .L_14)
	.align		4
.L_14:
        /*004c*/ 	.word	index@(.nv.constant0._Z15incrementer_GPUPii)
        /*0050*/ 	.short	0x0380
        /*0052*/ 	.short	0x000c


	//----- nvinfo : EIATTR_SW_WAR
	.align		4
.L_15:
        /*0054*/ 	.byte	0x04, 0x36
        /*0056*/ 	.short	(.L_17 - .L_16)
.L_16:
        /*0058*/ 	.word	0x00000008
.L_17:


//--------------------- .nv.callgraph             --------------------------
	.section	.nv.callgraph,"",@"SHT_CUDA_CALLGRAPH"
	.align	4
	.sectionentsize	8
	.align		4
        /*0000*/ 	.word	0x00000000
	.align		4
        /*0004*/ 	.word	0xffffffff
	.align		4
        /*0008*/ 	.word	0x00000000
	.align		4
        /*000c*/ 	.word	0xfffffffe
	.align		4
        /*0010*/ 	.word	0x00000000
	.align		4
        /*0014*/ 	.word	0xfffffffd
	.align		4
        /*0018*/ 	.word	0x00000000
	.align		4
        /*001c*/ 	.word	0xfffffffc


//--------------------- .text._Z15incrementer_GPUPii --------------------------
	.section	.text._Z15incrementer_GPUPii,"ax",@progbits
	.align	128
        .global         _Z15incrementer_GPUPii
        .type           _Z15incrementer_GPUPii,@function
        .size           _Z15incrementer_GPUPii,(.L_x_1 - _Z15incrementer_GPUPii)
        .other          _Z15incrementer_GPUPii,@"STO_CUDA_ENTRY STV_DEFAULT"
_Z15incrementer_GPUPii:
.text._Z15incrementer_GPUPii:
[----:B------:R-:W-:Y:S01]  /*0000*/  LDC R1, c[0x0][0x37c] ;  /* 0x0000df00ff017b82 */ /* 0x000fe20000000800 */
[----:B------:R-:W0:Y:S07]  /*0010*/  S2R R0, SR_TID.X ;  /* 0x0000000000007919 */ /* 0x000e2e0000002100 */
[----:B------:R-:W0:Y:S01]  /*0020*/  S2UR UR4, SR_CTAID.X ;  /* 0x00000000000479c3 */ /* 0x000e220000002500 */
[----:B------:R-:W1:Y:S07]  /*0030*/  LDCU UR5, c[0x0][0x388] ;  /* 0x00007100ff0577ac */ /* 0x000e6e0008000800 */
[----:B------:R-:W0:Y:S02]  /*0040*/  LDC R5, c[0x0][0x360] ;  /* 0x0000d800ff057b82 */ /* 0x000e240000000800 */
[----:B0-----:R-:W-:-:S05]  /*0050*/  IMAD R5, R5, UR4, R0 ;  /* 0x0000000405057c24 */ /* 0x001fca000f8e0200 */
[----:B-1----:R-:W-:-:S13]  /*0060*/  ISETP.GE.AND P0, PT, R5, UR5, PT ;  /* 0x0000000505007c0c */ /* 0x002fda000bf06270 */
[----:B------:R-:W-:Y:S05]  /*0070*/  @P0 EXIT ;  /* 0x000000000000094d */ /* 0x000fea0003800000 */
[----:B------:R-:W0:Y:S01]  /*0080*/  LDC.64 R2, c[0x0][0x380] ;  /* 0x0000e000ff027b82 */ /* 0x000e220000000a00 */
[----:B------:R-:W1:Y:S01]  /*0090*/  LDCU.64 UR4, c[0x0][0x358] ;  /* 0x00006b00ff0477ac */ /* 0x000e620008000a00 */
[----:B0-----:R-:W-:-:S05]  /*00a0*/  IMAD.WIDE R2, R5, 0x4, R2 ;  /* 0x0000000405027825 */ /* 0x001fca00078e0202 */
[----:B-1----:R-:W2:Y:S02]  /*00b0*/  LDG.E R0, desc[UR4][R2.64] ;  /* 0x0000000402007981 */ /* 0x002ea4000c1e1900 */
[----:B--2---:R-:W-:-:S05]  /*00c0*/  IADD3 R5, PT, PT, R0, 0x1, RZ ;  /* 0x0000000100057810 */ /* 0x004fca0007ffe0ff */
[----:B------:R-:W-:Y:S01]  /*00d0*/  STG.E desc[UR4][R2.64], R5 ;  /* 0x0000000502007986 */ /* 0x000fe2000c101904 */
[----:B------:R-:W-:Y:S05]  /*00e0*/  EXIT ;  /* 0x000000000000794d */ /* 0x000fea0003800000 */
.L_x_0:
[----:B------:R-:W-:-:S00]  /*00f0*/  BRA `(.L_x_0) ;  /* 0xfffffffc00fc7947 */ /* 0x000fc0000383ffff */
[----:B------:R-:W-:-:S00]  /*0100*/  NOP ;  /* 0x0000000000007918 */ /* 0x000fc00000000000 */
[----:B------:R-:W-:-:S00]  /*0110*/  NOP ;  /* 0x0000000000007918 */ /* 0x000fc00000000000 */
[----:B------:R-:W-:-:S00]  /*0120*/  NOP ;  /* 0x0000000000007918 */ /* 0x000fc00000000000 */
[----:B------:R-:W-:-:S00]  /*0130*/  NOP ;  /* 0x0000000000007918 */ /* 0x000fc00000000000 */
[----:B------:R-:W-:-:S00]  /*0140*/  NOP ;  /* 0x0000000000007918 */ /* 0x000fc00000000000 */
[----:B------:R-:W-:-:S00]  /*0150*/  NOP ;  /* 0x0000000000007918 */ /* 0x000fc00000000000 */
[----:B------:R-:W-:-:S00]  /*0160*/  NOP ;  /* 0x0000000000007918 */ /* 0x000fc00000000000 */
[----:B------:R-:W-:-:S00]  /*0170*/  NOP ;  /* 0x0000000000007918 */ /* 0x000fc00000000000 */
.L_x_1:


//--------------------- .nv.shared.reserved.0     --------------------------
	.section	.nv.shared.reserved.0,"aw",@nobits
	.weak		__nv_reservedSMEM_offset_0_alias
	.size		__nv_reservedSMEM_offset_0_alias, 0, 64
	.other		__nv_reservedSMEM_offset_0_alias,@"STO_CUDA_RESERVED_SHARED STV_DEFAULT"
__nv_reservedSMEM_offset_0_alias:
	.zero		0
	.zero		64


//--------------------- .nv.constant0._Z15incrementer_GPUPii --------------------------
	.section	.nv.constant0._Z15incrementer_GPUPii,"a",@progbits
	.sectionflags	@""
	.align	4
.nv.constant0._Z15incrementer_GPUPii:
	.zero		908


//--------------------- SYMBOLS --------------------------

	.type		.nv.reservedSmem.offset0,@object
	.size		.nv.reservedSmem.offset0,0x4
